//
// Generated by NVIDIA NVVM Compiler
//
// Compiler Build ID: CL-36424714
// Cuda compilation tools, release 13.0, V13.0.88
// Based on NVVM 20.0.0
//

.version 9.0
.target sm_100
.address_size 64

	// .globl	_Z10cudaKernelPfS_S_i
// _ZZ15cudaBlockKernelPfS_S_iE2As has been demoted
// _ZZ15cudaBlockKernelPfS_S_iE2Bs has been demoted

.visible .entry _Z10cudaKernelPfS_S_i(
	.param .u64 .ptr .align 1 _Z10cudaKernelPfS_S_i_param_0,
	.param .u64 .ptr .align 1 _Z10cudaKernelPfS_S_i_param_1,
	.param .u64 .ptr .align 1 _Z10cudaKernelPfS_S_i_param_2,
	.param .u32 _Z10cudaKernelPfS_S_i_param_3
)
{
	.reg .pred 	%p<11>;
	.reg .b32 	%r<40>;
	.reg .b32 	%f<68>;
	.reg .b64 	%rd<67>;

	ld.param.u64 	%rd14, [_Z10cudaKernelPfS_S_i_param_0];
	ld.param.u64 	%rd15, [_Z10cudaKernelPfS_S_i_param_1];
	ld.param.u32 	%r17, [_Z10cudaKernelPfS_S_i_param_3];
	cvta.to.global.u64 	%rd1, %rd15;
	cvta.to.global.u64 	%rd2, %rd14;
	mov.u32 	%r18, %tid.x;
	mov.u32 	%r19, %ntid.x;
	mov.u32 	%r20, %ctaid.x;
	mad.lo.s32 	%r1, %r19, %r20, %r18;
	mov.u32 	%r21, %tid.y;
	mov.u32 	%r22, %ntid.y;
	mov.u32 	%r23, %ctaid.y;
	mad.lo.s32 	%r2, %r22, %r23, %r21;
	max.s32 	%r24, %r2, %r1;
	setp.lt.s32 	%p1, %r24, %r17;
	@%p1 bra 	$L__BB0_14;
	setp.lt.s32 	%p2, %r17, 1;
	mov.f32 	%f67, 0f00000000;
	@%p2 bra 	$L__BB0_13;
	mul.lo.s32 	%r3, %r17, %r2;
	and.b32  	%r4, %r17, 7;
	setp.lt.u32 	%p3, %r17, 8;
	mov.b32 	%r38, 0;
	mov.f32 	%f67, 0f00000000;
	@%p3 bra 	$L__BB0_5;
	and.b32  	%r38, %r17, 2147483640;
	neg.s32 	%r36, %r38;
	mul.wide.u32 	%rd16, %r17, 4;
	add.s64 	%rd3, %rd1, %rd16;
	mul.wide.u32 	%rd17, %r17, 8;
	add.s64 	%rd4, %rd1, %rd17;
	mul.wide.u32 	%rd18, %r17, 12;
	add.s64 	%rd5, %rd1, %rd18;
	mul.wide.u32 	%rd19, %r17, 16;
	add.s64 	%rd6, %rd1, %rd19;
	mul.wide.u32 	%rd20, %r17, 20;
	add.s64 	%rd7, %rd1, %rd20;
	mul.wide.u32 	%rd21, %r17, 24;
	add.s64 	%rd8, %rd1, %rd21;
	mul.wide.u32 	%rd22, %r17, 28;
	add.s64 	%rd9, %rd1, %rd22;
	mul.wide.u32 	%rd23, %r3, 4;
	add.s64 	%rd24, %rd23, %rd2;
	add.s64 	%rd66, %rd24, 16;
	mov.f32 	%f67, 0f00000000;
	mov.u32 	%r35, %r1;
$L__BB0_4:
	.pragma "nounroll";
	mul.wide.s32 	%rd25, %r35, 4;
	add.s64 	%rd26, %rd3, %rd25;
	add.s64 	%rd27, %rd4, %rd25;
	add.s64 	%rd28, %rd5, %rd25;
	add.s64 	%rd29, %rd6, %rd25;
	add.s64 	%rd30, %rd7, %rd25;
	add.s64 	%rd31, %rd8, %rd25;
	add.s64 	%rd32, %rd9, %rd25;
	add.s64 	%rd33, %rd1, %rd25;
	ld.global.f32 	%f17, [%rd66+-16];
	ld.global.f32 	%f18, [%rd33];
	fma.rn.f32 	%f19, %f17, %f18, %f67;
	ld.global.f32 	%f20, [%rd66+-12];
	ld.global.f32 	%f21, [%rd26];
	fma.rn.f32 	%f22, %f20, %f21, %f19;
	ld.global.f32 	%f23, [%rd66+-8];
	ld.global.f32 	%f24, [%rd27];
	fma.rn.f32 	%f25, %f23, %f24, %f22;
	ld.global.f32 	%f26, [%rd66+-4];
	ld.global.f32 	%f27, [%rd28];
	fma.rn.f32 	%f28, %f26, %f27, %f25;
	ld.global.f32 	%f29, [%rd66];
	ld.global.f32 	%f30, [%rd29];
	fma.rn.f32 	%f31, %f29, %f30, %f28;
	ld.global.f32 	%f32, [%rd66+4];
	ld.global.f32 	%f33, [%rd30];
	fma.rn.f32 	%f34, %f32, %f33, %f31;
	ld.global.f32 	%f35, [%rd66+8];
	ld.global.f32 	%f36, [%rd31];
	fma.rn.f32 	%f37, %f35, %f36, %f34;
	ld.global.f32 	%f38, [%rd66+12];
	ld.global.f32 	%f39, [%rd32];
	fma.rn.f32 	%f67, %f38, %f39, %f37;
	add.s32 	%r36, %r36, 8;
	shl.b32 	%r26, %r17, 3;
	add.s32 	%r35, %r35, %r26;
	add.s64 	%rd66, %rd66, 32;
	setp.ne.s32 	%p4, %r36, 0;
	@%p4 bra 	$L__BB0_4;
$L__BB0_5:
	setp.eq.s32 	%p5, %r4, 0;
	@%p5 bra 	$L__BB0_13;
	and.b32  	%r12, %r17, 3;
	setp.lt.u32 	%p6, %r4, 4;
	@%p6 bra 	$L__BB0_8;
	add.s32 	%r27, %r38, %r3;
	mul.wide.u32 	%rd34, %r27, 4;
	add.s64 	%rd35, %rd2, %rd34;
	ld.global.f32 	%f41, [%rd35];
	mad.lo.s32 	%r28, %r38, %r17, %r1;
	mul.wide.s32 	%rd36, %r28, 4;
	add.s64 	%rd37, %rd1, %rd36;
	ld.global.f32 	%f42, [%rd37];
	fma.rn.f32 	%f43, %f41, %f42, %f67;
	cvt.u64.u32 	%rd38, %r3;
	cvt.u64.u32 	%rd39, %r38;
	add.s64 	%rd40, %rd39, %rd38;
	shl.b64 	%rd41, %rd40, 2;
	add.s64 	%rd42, %rd2, %rd41;
	ld.global.f32 	%f44, [%rd42+4];
	mul.wide.u32 	%rd43, %r17, 4;
	add.s64 	%rd44, %rd37, %rd43;
	ld.global.f32 	%f45, [%rd44];
	fma.rn.f32 	%f46, %f44, %f45, %f43;
	ld.global.f32 	%f47, [%rd42+8];
	add.s64 	%rd45, %rd44, %rd43;
	ld.global.f32 	%f48, [%rd45];
	fma.rn.f32 	%f49, %f47, %f48, %f46;
	ld.global.f32 	%f50, [%rd42+12];
	add.s64 	%rd46, %rd45, %rd43;
	ld.global.f32 	%f51, [%rd46];
	fma.rn.f32 	%f67, %f50, %f51, %f49;
	add.s32 	%r38, %r38, 4;
$L__BB0_8:
	setp.eq.s32 	%p7, %r12, 0;
	@%p7 bra 	$L__BB0_13;
	setp.eq.s32 	%p8, %r12, 1;
	@%p8 bra 	$L__BB0_11;
	add.s32 	%r29, %r38, %r3;
	mul.wide.u32 	%rd47, %r29, 4;
	add.s64 	%rd48, %rd2, %rd47;
	ld.global.f32 	%f53, [%rd48];
	mad.lo.s32 	%r30, %r38, %r17, %r1;
	mul.wide.s32 	%rd49, %r30, 4;
	add.s64 	%rd50, %rd1, %rd49;
	ld.global.f32 	%f54, [%rd50];
	fma.rn.f32 	%f55, %f53, %f54, %f67;
	cvt.u64.u32 	%rd51, %r3;
	cvt.u64.u32 	%rd52, %r38;
	add.s64 	%rd53, %rd52, %rd51;
	shl.b64 	%rd54, %rd53, 2;
	add.s64 	%rd55, %rd2, %rd54;
	ld.global.f32 	%f56, [%rd55+4];
	mul.wide.u32 	%rd56, %r17, 4;
	add.s64 	%rd57, %rd50, %rd56;
	ld.global.f32 	%f57, [%rd57];
	fma.rn.f32 	%f67, %f56, %f57, %f55;
	add.s32 	%r38, %r38, 2;
$L__BB0_11:
	and.b32  	%r31, %r17, 1;
	setp.eq.b32 	%p9, %r31, 1;
	not.pred 	%p10, %p9;
	@%p10 bra 	$L__BB0_13;
	add.s32 	%r32, %r38, %r3;
	mul.wide.u32 	%rd58, %r32, 4;
	add.s64 	%rd59, %rd2, %rd58;
	ld.global.f32 	%f58, [%rd59];
	mad.lo.s32 	%r33, %r38, %r17, %r1;
	mul.wide.s32 	%rd60, %r33, 4;
	add.s64 	%rd61, %rd1, %rd60;
	ld.global.f32 	%f59, [%rd61];
	fma.rn.f32 	%f67, %f58, %f59, %f67;
$L__BB0_13:
	ld.param.u64 	%rd65, [_Z10cudaKernelPfS_S_i_param_2];
	mad.lo.s32 	%r34, %r17, %r2, %r1;
	cvta.to.global.u64 	%rd62, %rd65;
	mul.wide.s32 	%rd63, %r34, 4;
	add.s64 	%rd64, %rd62, %rd63;
	st.global.f32 	[%rd64], %f67;
$L__BB0_14:
	ret;

}
	// .globl	_Z15cudaBlockKernelPfS_S_i
.visible .entry _Z15cudaBlockKernelPfS_S_i(
	.param .u64 .ptr .align 1 _Z15cudaBlockKernelPfS_S_i_param_0,
	.param .u64 .ptr .align 1 _Z15cudaBlockKernelPfS_S_i_param_1,
	.param .u64 .ptr .align 1 _Z15cudaBlockKernelPfS_S_i_param_2,
	.param .u32 _Z15cudaBlockKernelPfS_S_i_param_3
)
{
	.reg .pred 	%p<8>;
	.reg .b32 	%r<48>;
	.reg .b32 	%f<111>;
	.reg .b64 	%rd<13>;
	// demoted variable
	.shared .align 4 .b8 _ZZ15cudaBlockKernelPfS_S_iE2As[4096];
	// demoted variable
	.shared .align 4 .b8 _ZZ15cudaBlockKernelPfS_S_iE2Bs[4096];
	ld.param.u64 	%rd3, [_Z15cudaBlockKernelPfS_S_i_param_0];
	ld.param.u64 	%rd4, [_Z15cudaBlockKernelPfS_S_i_param_1];
	ld.param.u64 	%rd5, [_Z15cudaBlockKernelPfS_S_i_param_2];
	ld.param.u32 	%r26, [_Z15cudaBlockKernelPfS_S_i_param_3];
	mov.u32 	%r1, %ctaid.y;
	shl.b32 	%r27, %r1, 5;
	mov.u32 	%r2, %tid.y;
	add.s32 	%r3, %r27, %r2;
	mov.u32 	%r4, %ctaid.x;
	shl.b32 	%r5, %r4, 5;
	mov.u32 	%r6, %tid.x;
	add.s32 	%r7, %r5, %r6;
	setp.lt.s32 	%p1, %r26, 1;
	mov.f32 	%f110, 0f00000000;
	@%p1 bra 	$L__BB1_7;
	add.s32 	%r28, %r26, 31;
	shr.u32 	%r29, %r28, 5;
	shl.b32 	%r30, %r2, 7;
	mov.u32 	%r31, _ZZ15cudaBlockKernelPfS_S_iE2As;
	add.s32 	%r8, %r31, %r30;
	shl.b32 	%r32, %r6, 2;
	add.s32 	%r9, %r8, %r32;
	mov.u32 	%r33, _ZZ15cudaBlockKernelPfS_S_iE2Bs;
	add.s32 	%r11, %r33, %r32;
	add.s32 	%r10, %r11, %r30;
	neg.s32 	%r47, %r29;
	mad.lo.s32 	%r34, %r2, %r26, %r6;
	add.s32 	%r46, %r34, %r5;
	shl.b32 	%r14, %r26, 5;
	mad.lo.s32 	%r44, %r26, %r3, %r6;
	cvta.to.global.u64 	%rd1, %rd3;
	cvta.to.global.u64 	%rd2, %rd4;
	mov.f32 	%f110, 0f00000000;
	mov.u32 	%r43, %r6;
	mov.u32 	%r45, %r2;
$L__BB1_2:
	max.u32 	%r36, %r43, %r3;
	setp.ge.u32 	%p2, %r36, %r26;
	mov.f32 	%f108, 0f00000000;
	@%p2 bra 	$L__BB1_4;
	mul.wide.u32 	%rd6, %r44, 4;
	add.s64 	%rd7, %rd1, %rd6;
	ld.global.f32 	%f108, [%rd7];
$L__BB1_4:
	setp.ge.s32 	%p3, %r7, %r26;
	st.shared.f32 	[%r9], %f108;
	setp.ge.u32 	%p4, %r45, %r26;
	mov.f32 	%f109, 0f00000000;
	or.pred  	%p5, %p3, %p4;
	@%p5 bra 	$L__BB1_6;
	mul.wide.u32 	%rd8, %r46, 4;
	add.s64 	%rd9, %rd2, %rd8;
	ld.global.f32 	%f109, [%rd9];
$L__BB1_6:
	st.shared.f32 	[%r10], %f109;
	bar.sync 	0;
	ld.shared.f32 	%f12, [%r8];
	ld.shared.f32 	%f13, [%r11];
	fma.rn.f32 	%f14, %f12, %f13, %f110;
	ld.shared.f32 	%f15, [%r8+4];
	ld.shared.f32 	%f16, [%r11+128];
	fma.rn.f32 	%f17, %f15, %f16, %f14;
	ld.shared.f32 	%f18, [%r8+8];
	ld.shared.f32 	%f19, [%r11+256];
	fma.rn.f32 	%f20, %f18, %f19, %f17;
	ld.shared.f32 	%f21, [%r8+12];
	ld.shared.f32 	%f22, [%r11+384];
	fma.rn.f32 	%f23, %f21, %f22, %f20;
	ld.shared.f32 	%f24, [%r8+16];
	ld.shared.f32 	%f25, [%r11+512];
	fma.rn.f32 	%f26, %f24, %f25, %f23;
	ld.shared.f32 	%f27, [%r8+20];
	ld.shared.f32 	%f28, [%r11+640];
	fma.rn.f32 	%f29, %f27, %f28, %f26;
	ld.shared.f32 	%f30, [%r8+24];
	ld.shared.f32 	%f31, [%r11+768];
	fma.rn.f32 	%f32, %f30, %f31, %f29;
	ld.shared.f32 	%f33, [%r8+28];
	ld.shared.f32 	%f34, [%r11+896];
	fma.rn.f32 	%f35, %f33, %f34, %f32;
	ld.shared.f32 	%f36, [%r8+32];
	ld.shared.f32 	%f37, [%r11+1024];
	fma.rn.f32 	%f38, %f36, %f37, %f35;
	ld.shared.f32 	%f39, [%r8+36];
	ld.shared.f32 	%f40, [%r11+1152];
	fma.rn.f32 	%f41, %f39, %f40, %f38;
	ld.shared.f32 	%f42, [%r8+40];
	ld.shared.f32 	%f43, [%r11+1280];
	fma.rn.f32 	%f44, %f42, %f43, %f41;
	ld.shared.f32 	%f45, [%r8+44];
	ld.shared.f32 	%f46, [%r11+1408];
	fma.rn.f32 	%f47, %f45, %f46, %f44;
	ld.shared.f32 	%f48, [%r8+48];
	ld.shared.f32 	%f49, [%r11+1536];
	fma.rn.f32 	%f50, %f48, %f49, %f47;
	ld.shared.f32 	%f51, [%r8+52];
	ld.shared.f32 	%f52, [%r11+1664];
	fma.rn.f32 	%f53, %f51, %f52, %f50;
	ld.shared.f32 	%f54, [%r8+56];
	ld.shared.f32 	%f55, [%r11+1792];
	fma.rn.f32 	%f56, %f54, %f55, %f53;
	ld.shared.f32 	%f57, [%r8+60];
	ld.shared.f32 	%f58, [%r11+1920];
	fma.rn.f32 	%f59, %f57, %f58, %f56;
	ld.shared.f32 	%f60, [%r8+64];
	ld.shared.f32 	%f61, [%r11+2048];
	fma.rn.f32 	%f62, %f60, %f61, %f59;
	ld.shared.f32 	%f63, [%r8+68];
	ld.shared.f32 	%f64, [%r11+2176];
	fma.rn.f32 	%f65, %f63, %f64, %f62;
	ld.shared.f32 	%f66, [%r8+72];
	ld.shared.f32 	%f67, [%r11+2304];
	fma.rn.f32 	%f68, %f66, %f67, %f65;
	ld.shared.f32 	%f69, [%r8+76];
	ld.shared.f32 	%f70, [%r11+2432];
	fma.rn.f32 	%f71, %f69, %f70, %f68;
	ld.shared.f32 	%f72, [%r8+80];
	ld.shared.f32 	%f73, [%r11+2560];
	fma.rn.f32 	%f74, %f72, %f73, %f71;
	ld.shared.f32 	%f75, [%r8+84];
	ld.shared.f32 	%f76, [%r11+2688];
	fma.rn.f32 	%f77, %f75, %f76, %f74;
	ld.shared.f32 	%f78, [%r8+88];
	ld.shared.f32 	%f79, [%r11+2816];
	fma.rn.f32 	%f80, %f78, %f79, %f77;
	ld.shared.f32 	%f81, [%r8+92];
	ld.shared.f32 	%f82, [%r11+2944];
	fma.rn.f32 	%f83, %f81, %f82, %f80;
	ld.shared.f32 	%f84, [%r8+96];
	ld.shared.f32 	%f85, [%r11+3072];
	fma.rn.f32 	%f86, %f84, %f85, %f83;
	ld.shared.f32 	%f87, [%r8+100];
	ld.shared.f32 	%f88, [%r11+3200];
	fma.rn.f32 	%f89, %f87, %f88, %f86;
	ld.shared.f32 	%f90, [%r8+104];
	ld.shared.f32 	%f91, [%r11+3328];
	fma.rn.f32 	%f92, %f90, %f91, %f89;
	ld.shared.f32 	%f93, [%r8+108];
	ld.shared.f32 	%f94, [%r11+3456];
	fma.rn.f32 	%f95, %f93, %f94, %f92;
	ld.shared.f32 	%f96, [%r8+112];
	ld.shared.f32 	%f97, [%r11+3584];
	fma.rn.f32 	%f98, %f96, %f97, %f95;
	ld.shared.f32 	%f99, [%r8+116];
	ld.shared.f32 	%f100, [%r11+3712];
	fma.rn.f32 	%f101, %f99, %f100, %f98;
	ld.shared.f32 	%f102, [%r8+120];
	ld.shared.f32 	%f103, [%r11+3840];
	fma.rn.f32 	%f104, %f102, %f103, %f101;
	ld.shared.f32 	%f105, [%r8+124];
	ld.shared.f32 	%f106, [%r11+3968];
	fma.rn.f32 	%f110, %f105, %f106, %f104;
	bar.sync 	0;
	add.s32 	%r47, %r47, 1;
	setp.ne.s32 	%p6, %r47, 0;
	add.s32 	%r46, %r46, %r14;
	add.s32 	%r45, %r45, 32;
	add.s32 	%r44, %r44, 32;
	add.s32 	%r43, %r43, 32;
	@%p6 bra 	$L__BB1_2;
$L__BB1_7:
	max.s32 	%r37, %r3, %r7;
	setp.ge.s32 	%p7, %r37, %r26;
	@%p7 bra 	$L__BB1_9;
	mov.u32 	%r38, %ntid.y;
	mad.lo.s32 	%r39, %r1, %r38, %r2;
	mov.u32 	%r40, %ntid.x;
	mad.lo.s32 	%r41, %r4, %r40, %r6;
	mad.lo.s32 	%r42, %r26, %r39, %r41;
	cvta.to.global.u64 	%rd10, %rd5;
	mul.wide.u32 	%rd11, %r42, 4;
	add.s64 	%rd12, %rd10, %rd11;
	st.global.f32 	[%rd12], %f110;
$L__BB1_9:
	ret;

}


// ===== COMPILED SASS (sm_100) =====

	.target	sm_100

	.elftype	@"ET_EXEC"


//--------------------- .note.nv.tkinfo           --------------------------
	.section	.note.nv.tkinfo,"",@"SHT_NOTE"
	.sectionflags	@"SHF_NOTE_NV_TKINFO"
	.tkinfo
        /*0018*/ 	.word	0x00000002
        /*0030*/ 	.string	""
        /*0030*/ 	.string	"ptxas"
        /*0030*/ 	.string	"Cuda compilation tools, release 13.0, V13.0.88"
        /*0030*/ 	.string	"Build cuda_13.0.r13.0/compiler.36424714_0"
        /*0030*/ 	.string	"-arch sm_100 -m 64 "



//--------------------- .note.nv.cuinfo           --------------------------
	.section	.note.nv.cuinfo,"",@"SHT_NOTE"
	.sectionflags	@"SHF_NOTE_NV_CUINFO"
        /*0018*/ 	.short	0x0002
        /*001a*/ 	.short	0x0064
        /*001c*/ 	.short	0x0082
	.zero		2


//--------------------- .nv.info                  --------------------------
	.section	.nv.info,"",@"SHT_CUDA_INFO"
	.align	4


	//----- nvinfo : EIATTR_REGCOUNT
	.align		4
        /*0000*/ 	.byte	0x04, 0x2f
        /*0002*/ 	.short	(.L_1 - .L_0)
	.align		4
.L_0:
        /*0004*/ 	.word	index@(_Z10cudaKernelPfS_S_i)
        /*0008*/ 	.word	0x0000001e


	//----- nvinfo : EIATTR_FRAME_SIZE
	.align		4
.L_1:
        /*000c*/ 	.byte	0x04, 0x11
        /*000e*/ 	.short	(.L_3 - .L_2)
	.align		4
.L_2:
        /*0010*/ 	.word	index@(_Z10cudaKernelPfS_S_i)
        /*0014*/ 	.word	0x00000000


	//----- nvinfo : EIATTR_REGCOUNT
	.align		4
.L_3:
        /*0018*/ 	.byte	0x04, 0x2f
        /*001a*/ 	.short	(.L_5 - .L_4)
	.align		4
.L_4:
        /*001c*/ 	.word	index@(_Z15cudaBlockKernelPfS_S_i)
        /*0020*/ 	.word	0x00000020


	//----- nvinfo : EIATTR_FRAME_SIZE
	.align		4
.L_5:
        /*0024*/ 	.byte	0x04, 0x11
        /*0026*/ 	.short	(.L_7 - .L_6)
	.align		4
.L_6:
        /*0028*/ 	.word	index@(_Z15cudaBlockKernelPfS_S_i)
        /*002c*/ 	.word	0x00000000


	//----- nvinfo : EIATTR_MIN_STACK_SIZE
	.align		4
.L_7:
        /*0030*/ 	.byte	0x04, 0x12
        /*0032*/ 	.short	(.L_9 - .L_8)
	.align		4
.L_8:
        /*0034*/ 	.word	index@(_Z15cudaBlockKernelPfS_S_i)
        /*0038*/ 	.word	0x00000000


	//----- nvinfo : EIATTR_MIN_STACK_SIZE
	.align		4
.L_9:
        /*003c*/ 	.byte	0x04, 0x12
        /*003e*/ 	.short	(.L_11 - .L_10)
	.align		4
.L_10:
        /*0040*/ 	.word	index@(_Z10cudaKernelPfS_S_i)
        /*0044*/ 	.word	0x00000000
.L_11:


//--------------------- .nv.compat                --------------------------
	.section	.nv.compat,"",@"SHT_CUDA_COMPAT_INFO"
	.align	4
        /*0000*/ 	.byte	0x02, 0x09, 0x00, 0x00, 0x02, 0x02, 0x01, 0x00, 0x02, 0x05, 0x05, 0x00, 0x03, 0x07, 0x01, 0x01
        /*0010*/ 	.byte	0x02, 0x03, 0x00, 0x00, 0x02, 0x06, 0x01, 0x00, 0x04, 0x0b, 0x08, 0x00, 0x09, 0x00, 0x00, 0x00
        /*0020*/ 	.byte	0x00, 0x00, 0x00, 0x00


//--------------------- .nv.info._Z15cudaBlockKernelPfS_S_i --------------------------
	.section	.nv.info._Z15cudaBlockKernelPfS_S_i,"",@"SHT_CUDA_INFO"
	.sectionflags	@""
	.align	4


	//----- nvinfo : EIATTR_CUDA_API_VERSION
	.align		4
        /*0000*/ 	.byte	0x04, 0x37
        /*0002*/ 	.short	(.L_13 - .L_12)
.L_12:
        /*0004*/ 	.word	0x00000082


	//----- nvinfo : EIATTR_KPARAM_INFO
	.align		4
.L_13:
        /*0008*/ 	.byte	0x04, 0x17
        /*000a*/ 	.short	(.L_15 - .L_14)
.L_14:
        /*000c*/ 	.word	0x00000000
        /*0010*/ 	.short	0x0003
        /*0012*/ 	.short	0x0018
        /*0014*/ 	.byte	0x00, 0xf0, 0x11, 0x00


	//----- nvinfo : EIATTR_KPARAM_INFO
	.align		4
.L_15:
        /*0018*/ 	.byte	0x04, 0x17
        /*001a*/ 	.short	(.L_17 - .L_16)
.L_16:
        /*001c*/ 	.word	0x00000000
        /*0020*/ 	.short	0x0002
        /*0022*/ 	.short	0x0010
        /*0024*/ 	.byte	0x00, 0xf5, 0x21, 0x00


	//----- nvinfo : EIATTR_KPARAM_INFO
	.align		4
.L_17:
        /*0028*/ 	.byte	0x04, 0x17
        /*002a*/ 	.short	(.L_19 - .L_18)
.L_18:
        /*002c*/ 	.word	0x00000000
        /*0030*/ 	.short	0x0001
        /*0032*/ 	.short	0x0008
        /*0034*/ 	.byte	0x00, 0xf5, 0x21, 0x00


	//----- nvinfo : EIATTR_KPARAM_INFO
	.align		4
.L_19:
        /*0038*/ 	.byte	0x04, 0x17
        /*003a*/ 	.short	(.L_21 - .L_20)
.L_20:
        /*003c*/ 	.word	0x00000000
        /*0040*/ 	.short	0x0000
        /*0042*/ 	.short	0x0000
        /*0044*/ 	.byte	0x00, 0xf5, 0x21, 0x00


	//----- nvinfo : EIATTR_SPARSE_MMA_MASK
	.align		4
.L_21:
        /*0048*/ 	.byte	0x03, 0x50
        /*004a*/ 	.short	0x0000


	//----- nvinfo : EIATTR_MAXREG_COUNT
	.align		4
        /*004c*/ 	.byte	0x03, 0x1b
        /*004e*/ 	.short	0x00ff


	//----- nvinfo : EIATTR_NUM_BARRIERS
	.align		4
        /*0050*/ 	.byte	0x02, 0x4c
        /*0052*/ 	.byte	0x01
	.zero		1


	//----- nvinfo : EIATTR_MERCURY_ISA_VERSION
	.align		4
        /*0054*/ 	.byte	0x03, 0x5f
        /*0056*/ 	.short	0x0101


	//----- nvinfo : EIATTR_VRC_CTA_INIT_COUNT
	.align		4
        /*0058*/ 	.byte	0x02, 0x4a
	.zero		1
	.zero		1


	//----- nvinfo : EIATTR_EXIT_INSTR_OFFSETS
	.align		4
        /*005c*/ 	.byte	0x04, 0x1c
        /*005e*/ 	.short	(.L_23 - .L_22)


	//   ....[0]....
.L_22:
        /*0060*/ 	.word	0x00000820


	//   ....[1]....
        /*0064*/ 	.word	0x000008b0


	//----- nvinfo : EIATTR_CBANK_PARAM_SIZE
	.align		4
.L_23:
        /*0068*/ 	.byte	0x03, 0x19
        /*006a*/ 	.short	0x001c


	//----- nvinfo : EIATTR_PARAM_CBANK
	.align		4
        /*006c*/ 	.byte	0x04, 0x0a
        /*006e*/ 	.short	(.L_25 - .L_24)
	.align		4
.L_24:
        /*0070*/ 	.word	index@(.nv.constant0._Z15cudaBlockKernelPfS_S_i)
        /*0074*/ 	.short	0x0380
        /*0076*/ 	.short	0x001c


	//----- nvinfo : EIATTR_SW_WAR
	.align		4
.L_25:
        /*0078*/ 	.byte	0x04, 0x36
        /*007a*/ 	.short	(.L_27 - .L_26)
.L_26:
        /*007c*/ 	.word	0x00000008
.L_27:


//--------------------- .nv.info._Z10cudaKernelPfS_S_i --------------------------
	.section	.nv.info._Z10cudaKernelPfS_S_i,"",@"SHT_CUDA_INFO"
	.sectionflags	@""
	.align	4


	//----- nvinfo : EIATTR_CUDA_API_VERSION
	.align		4
        /*0000*/ 	.byte	0x04, 0x37
        /*0002*/ 	.short	(.L_29 - .L_28)
.L_28:
        /*0004*/ 	.word	0x00000082


	//----- nvinfo : EIATTR_KPARAM_INFO
	.align		4
.L_29:
        /*0008*/ 	.byte	0x04, 0x17
        /*000a*/ 	.short	(.L_31 - .L_30)
.L_30:
        /*000c*/ 	.word	0x00000000
        /*0010*/ 	.short	0x0003
        /*0012*/ 	.short	0x0018
        /*0014*/ 	.byte	0x00, 0xf0, 0x11, 0x00


	//----- nvinfo : EIATTR_KPARAM_INFO
	.align		4
.L_31:
        /*0018*/ 	.byte	0x04, 0x17
        /*001a*/ 	.short	(.L_33 - .L_32)
.L_32:
        /*001c*/ 	.word	0x00000000
        /*0020*/ 	.short	0x0002
        /*0022*/ 	.short	0x0010
        /*0024*/ 	.byte	0x00, 0xf5, 0x21, 0x00


	//----- nvinfo : EIATTR_KPARAM_INFO
	.align		4
.L_33:
        /*0028*/ 	.byte	0x04, 0x17
        /*002a*/ 	.short	(.L_35 - .L_34)
.L_34:
        /*002c*/ 	.word	0x00000000
        /*0030*/ 	.short	0x0001
        /*0032*/ 	.short	0x0008
        /*0034*/ 	.byte	0x00, 0xf5, 0x21, 0x00


	//----- nvinfo : EIATTR_KPARAM_INFO
	.align		4
.L_35:
        /*0038*/ 	.byte	0x04, 0x17
        /*003a*/ 	.short	(.L_37 - .L_36)
.L_36:
        /*003c*/ 	.word	0x00000000
        /*0040*/ 	.short	0x0000
        /*0042*/ 	.short	0x0000
        /*0044*/ 	.byte	0x00, 0xf5, 0x21, 0x00


	//----- nvinfo : EIATTR_SPARSE_MMA_MASK
	.align		4
.L_37:
        /*0048*/ 	.byte	0x03, 0x50
        /*004a*/ 	.short	0x0000


	//----- nvinfo : EIATTR_MAXREG_COUNT
	.align		4
        /*004c*/ 	.byte	0x03, 0x1b
        /*004e*/ 	.short	0x00ff


	//----- nvinfo : EIATTR_MERCURY_ISA_VERSION
	.align		4
        /*0050*/ 	.byte	0x03, 0x5f
        /*0052*/ 	.short	0x0101


	//----- nvinfo : EIATTR_VRC_CTA_INIT_COUNT
	.align		4
        /*0054*/ 	.byte	0x02, 0x4a
	.zero		1
	.zero		1


	//----- nvinfo : EIATTR_EXIT_INSTR_OFFSETS
	.align		4
        /*0058*/ 	.byte	0x04, 0x1c
        /*005a*/ 	.short	(.L_39 - .L_38)


	//   ....[0]....
.L_38:
        /*005c*/ 	.word	0x000000c0


	//   ....[1]....
        /*0060*/ 	.word	0x00000ae0


	//----- nvinfo : EIATTR_CBANK_PARAM_SIZE
	.align		4
.L_39:
        /*0064*/ 	.byte	0x03, 0x19
        /*0066*/ 	.short	0x001c


	//----- nvinfo : EIATTR_PARAM_CBANK
	.align		4
        /*0068*/ 	.byte	0x04, 0x0a
        /*006a*/ 	.short	(.L_41 - .L_40)
	.align		4
.L_40:
        /*006c*/ 	.word	index@(.nv.constant0._Z10cudaKernelPfS_S_i)
        /*0070*/ 	.short	0x0380
        /*0072*/ 	.short	0x001c


	//----- nvinfo : EIATTR_SW_WAR
	.align		4
.L_41:
        /*0074*/ 	.byte	0x04, 0x36
        /*0076*/ 	.short	(.L_43 - .L_42)
.L_42:
        /*0078*/ 	.word	0x00000008
.L_43:


//--------------------- .nv.callgraph             --------------------------
	.section	.nv.callgraph,"",@"SHT_CUDA_CALLGRAPH"
	.align	4
	.sectionentsize	8
	.align		4
        /*0000*/ 	.word	0x00000000
	.align		4
        /*0004*/ 	.word	0xffffffff
	.align		4
        /*0008*/ 	.word	0x00000000
	.align		4
        /*000c*/ 	.word	0xfffffffe
	.align		4
        /*0010*/ 	.word	0x00000000
	.align		4
        /*0014*/ 	.word	0xfffffffd
	.align		4
        /*0018*/ 	.word	0x00000000
	.align		4
        /*001c*/ 	.word	0xfffffffc


//--------------------- .text._Z15cudaBlockKernelPfS_S_i --------------------------
	.section	.text._Z15cudaBlockKernelPfS_S_i,"ax",@progbits
	.align	128
        .global         _Z15cudaBlockKernelPfS_S_i
        .type           _Z15cudaBlockKernelPfS_S_i,@function
        .size           _Z15cudaBlockKernelPfS_S_i,(.L_x_8 - _Z15cudaBlockKernelPfS_S_i)
        .other          _Z15cudaBlockKernelPfS_S_i,@"STO_CUDA_ENTRY STV_DEFAULT"
_Z15cudaBlockKernelPfS_S_i:
.text._Z15cudaBlockKernelPfS_S_i:
[----:B------:R-:W-:Y:S01]  /*0000*/  LDC R1, c[0x0][0x37c] ;  /* 0x0000df00ff017b82 */ /* 0x000fe20000000800 */
[----:B------:R-:W0:Y:S01]  /*0010*/  LDCU UR4, c[0x0][0x398] ;  /* 0x00007300ff0477ac */ /* 0x000e220008000800 */
[----:B------:R-:W1:Y:S01]  /*0020*/  S2R R6, SR_CTAID.Y ;  /* 0x0000000000067919 */ /* 0x000e620000002600 */
[----:B------:R-:W-:Y:S01]  /*0030*/  HFMA2 R15, -RZ, RZ, 0, 0 ;  /* 0x00000000ff0f7431 */ /* 0x000fe200000001ff */
[----:B------:R-:W2:Y:S01]  /*0040*/  LDCU.64 UR8, c[0x0][0x358] ;  /* 0x00006b00ff0877ac */ /* 0x000ea20008000a00 */
[----:B------:R-:W1:Y:S01]  /*0050*/  S2R R5, SR_TID.Y ;  /* 0x0000000000057919 */ /* 0x000e620000002200 */
[----:B------:R-:W3:Y:S01]  /*0060*/  S2R R0, SR_CTAID.X ;  /* 0x0000000000007919 */ /* 0x000ee20000002500 */
[----:B------:R-:W3:Y:S01]  /*0070*/  S2R R3, SR_TID.X ;  /* 0x0000000000037919 */ /* 0x000ee20000002100 */
[----:B0-----:R-:W-:-:S04]  /*0080*/  MOV R2, UR4 ;  /* 0x0000000400027c02 */ /* 0x001fc80008000f00 */
[----:B------:R-:W-:Y:S02]  /*0090*/  ISETP.GE.AND P0, PT, R2, 0x1, PT ;  /* 0x000000010200780c */ /* 0x000fe40003f06270 */
[----:B-1----:R-:W-:Y:S02]  /*00a0*/  LEA R26, R6, R5, 0x5 ;  /* 0x00000005061a7211 */ /* 0x002fe400078e28ff */
[----:B---3--:R-:W-:-:S04]  /*00b0*/  LEA R25, R0, R3, 0x5 ;  /* 0x0000000300197211 */ /* 0x008fc800078e28ff */
[----:B------:R-:W-:-:S05]  /*00c0*/  VIMNMX R7, PT, PT, R26, R25, !PT ;  /* 0x000000191a077248 */ /* 0x000fca0007fe0100 */
[----:B--2---:R-:W-:Y:S05]  /*00d0*/  @!P0 BRA `(.L_x_0) ;  /* 0x0000000400cc8947 */ /* 0x004fea0003800000 */
[----:B------:R-:W0:Y:S01]  /*00e0*/  S2UR UR6, SR_CgaCtaId ;  /* 0x00000000000679c3 */ /* 0x000e220000008800 */
[----:B------:R-:W-:Y:S01]  /*00f0*/  UMOV UR4, 0x400 ;  /* 0x0000040000047882 */ /* 0x000fe20000000000 */
[----:B------:R-:W-:Y:S01]  /*0100*/  IADD3 R8, PT, PT, R2, 0x1f, RZ ;  /* 0x0000001f02087810 */ /* 0x000fe20007ffe0ff */
[----:B------:R-:W-:Y:S01]  /*0110*/  UIADD3 UR5, UPT, UPT, UR4, 0x1000, URZ ;  /* 0x0000100004057890 */ /* 0x000fe2000fffe0ff */
[-CC-:B------:R-:W-:Y:S01]  /*0120*/  IMAD R19, R5, R2.reuse, R3.reuse ;  /* 0x0000000205137224 */ /* 0x180fe200078e0203 */
[----:B------:R-:W-:Y:S01]  /*0130*/  MOV R15, RZ ;  /* 0x000000ff000f7202 */ /* 0x000fe20000000f00 */
[----:B------:R-:W-:Y:S01]  /*0140*/  IMAD R18, R26, R2, R3 ;  /* 0x000000021a127224 */ /* 0x000fe200078e0203 */
[----:B------:R-:W-:Y:S01]  /*0150*/  SHF.R.U32.HI R8, RZ, 0x5, R8 ;  /* 0x00000005ff087819 */ /* 0x000fe20000011608 */
[----:B------:R-:W1:Y:S01]  /*0160*/  LDC R4, c[0x0][0x398] ;  /* 0x0000e600ff047b82 */ /* 0x000e620000000800 */
[----:B------:R-:W-:Y:S02]  /*0170*/  MOV R16, R3 ;  /* 0x0000000300107202 */ /* 0x000fe40000000f00 */
[----:B------:R-:W-:-:S02]  /*0180*/  MOV R17, R5 ;  /* 0x0000000500117202 */ /* 0x000fc40000000f00 */
[----:B------:R-:W-:Y:S02]  /*0190*/  LEA R19, R0, R19, 0x5 ;  /* 0x0000001300137211 */ /* 0x000fe400078e28ff */
[----:B------:R-:W-:Y:S01]  /*01a0*/  IADD3 R20, PT, PT, -R8, RZ, RZ ;  /* 0x000000ff08147210 */ /* 0x000fe20007ffe1ff */
[----:B0-----:R-:W-:Y:S02]  /*01b0*/  ULEA UR4, UR6, UR4, 0x18 ;  /* 0x0000000406047291 */ /* 0x001fe4000f8ec0ff */
[----:B------:R-:W-:-:S04]  /*01c0*/  ULEA UR5, UR6, UR5, 0x18 ;  /* 0x0000000506057291 */ /* 0x000fc8000f8ec0ff */
[----:B------:R-:W-:Y:S02]  /*01d0*/  LEA R24, R5, UR4, 0x7 ;  /* 0x0000000405187c11 */ /* 0x000fe4000f8e38ff */
[C---:B------:R-:W-:Y:S02]  /*01e0*/  LEA R22, R3.reuse, UR5, 0x2 ;  /* 0x0000000503167c11 */ /* 0x040fe4000f8e10ff */
[----:B------:R-:W-:Y:S02]  /*01f0*/  LEA R23, R3, R24, 0x2 ;  /* 0x0000001803177211 */ /* 0x000fe400078e10ff */
[----:B------:R-:W-:-:S07]  /*0200*/  LEA R21, R5, R22, 0x7 ;  /* 0x0000001605157211 */ /* 0x000fce00078e38ff */
.L_x_1:
[----:B-1----:R-:W-:Y:S01]  /*0210*/  MOV R2, R4 ;  /* 0x0000000400027202 */ /* 0x002fe20000000f00 */
[----:B------:R-:W-:Y:S01]  /*0220*/  HFMA2 R14, -RZ, RZ, 0, 0 ;  /* 0x00000000ff0e7431 */ /* 0x000fe200000001ff */
[----:B------:R-:W-:Y:S02]  /*0230*/  VIMNMX.U32 R9, PT, PT, R26, R16, !PT ;  /* 0x000000101a097248 */ /* 0x000fe40007fe0000 */
[-C--:B------:R-:W-:Y:S02]  /*0240*/  ISETP.GE.U32.AND P0, PT, R17, R2.reuse, PT ;  /* 0x000000021100720c */ /* 0x080fe40003f06070 */
[-C--:B------:R-:W-:Y:S02]  /*0250*/  ISETP.GE.U32.AND P1, PT, R9, R2.reuse, PT ;  /* 0x000000020900720c */ /* 0x080fe40003f26070 */
[----:B------:R-:W-:-:S11]  /*0260*/  ISETP.GE.OR P0, PT, R25, R2, P0 ;  /* 0x000000021900720c */ /* 0x000fd60000706670 */
[----:B------:R-:W0:Y:S08]  /*0270*/  @!P1 LDC.64 R10, c[0x0][0x380] ;  /* 0x0000e000ff0a9b82 */ /* 0x000e300000000a00 */
[----:B------:R-:W1:Y:S01]  /*0280*/  @!P0 LDC.64 R8, c[0x0][0x388] ;  /* 0x0000e200ff088b82 */ /* 0x000e620000000a00 */
[----:B0-----:R-:W-:Y:S01]  /*0290*/  @!P1 IMAD.WIDE.U32 R12, R18, 0x4, R10 ;  /* 0x00000004120c9825 */ /* 0x001fe200078e000a */
[----:B------:R-:W-:-:S04]  /*02a0*/  MOV R10, RZ ;  /* 0x000000ff000a7202 */ /* 0x000fc80000000f00 */
[----:B------:R-:W2:Y:S01]  /*02b0*/  @!P1 LDG.E R14, desc[UR8][R12.64] ;  /* 0x000000080c0e9981 */ /* 0x000ea2000c1e1900 */
[----:B-1----:R-:W-:-:S05]  /*02c0*/  @!P0 IMAD.WIDE.U32 R28, R19, 0x4, R8 ;  /* 0x00000004131c8825 */ /* 0x002fca00078e0008 */
[----:B------:R-:W3:Y:S04]  /*02d0*/  @!P0 LDG.E R10, desc[UR8][R28.64] ;  /* 0x000000081c0a8981 */ /* 0x000ee8000c1e1900 */
[----:B--2---:R-:W-:Y:S04]  /*02e0*/  STS [R23], R14 ;  /* 0x0000000e17007388 */ /* 0x004fe80000000800 */
[----:B---3--:R-:W-:Y:S01]  /*02f0*/  STS [R21], R10 ;  /* 0x0000000a15007388 */ /* 0x008fe20000000800 */
[----:B------:R-:W-:Y:S06]  /*0300*/  BAR.SYNC.DEFER_BLOCKING 0x0 ;  /* 0x0000000000007b1d */ /* 0x000fec0000010000 */
[----:B------:R-:W-:Y:S04]  /*0310*/  LDS R12, [R22] ;  /* 0x00000000160c7984 */ /* 0x000fe80000000800 */
[----:B------:R-:W0:Y:S04]  /*0320*/  LDS.128 R8, [R24] ;  /* 0x0000000018087984 */ /* 0x000e280000000c00 */
[----:B------:R-:W1:Y:S04]  /*0330*/  LDS R28, [R22+0x80] ;  /* 0x00008000161c7984 */ /* 0x000e680000000800 */
[----:B------:R-:W2:Y:S01]  /*0340*/  LDS R27, [R22+0x100] ;  /* 0x00010000161b7984 */ /* 0x000ea20000000800 */
[----:B0-----:R-:W-:-:S03]  /*0350*/  FFMA R15, R8, R12, R15 ;  /* 0x0000000c080f7223 */ /* 0x001fc6000000000f */
[----:B------:R-:W0:Y:S01]  /*0360*/  LDS R8, [R22+0x180] ;  /* 0x0001800016087984 */ /* 0x000e220000000800 */
[----:B-1----:R-:W-:-:S03]  /*0370*/  FFMA R12, R28, R9, R15 ;  /* 0x000000091c0c7223 */ /* 0x002fc6000000000f */
[----:B------:R-:W-:Y:S01]  /*0380*/  LDS R9, [R22+0x200] ;  /* 0x0002000016097984 */ /* 0x000fe20000000800 */
[----:B--2---:R-:W-:-:S03]  /*0390*/  FFMA R27, R27, R10, R12 ;  /* 0x0000000a1b1b7223 */ /* 0x004fc6000000000c */
[----:B------:R-:W1:Y:S01]  /*03a0*/  LDS.128 R12, [R24+0x10] ;  /* 0x00001000180c7984 */ /* 0x000e620000000c00 */
[----:B0-----:R-:W-:-:S03]  /*03b0*/  FFMA R11, R8, R11, R27 ;  /* 0x0000000b080b7223 */ /* 0x001fc6000000001b */
[----:B------:R-:W0:Y:S04]  /*03c0*/  LDS R27, [R22+0x280] ;  /* 0x00028000161b7984 */ /* 0x000e280000000800 */
[----:B------:R-:W2:Y:S01]  /*03d0*/  LDS R8, [R22+0x300] ;  /* 0x0003000016087984 */ /* 0x000ea20000000800 */
[----:B-1----:R-:W-:-:S03]  /*03e0*/  FFMA R12, R12, R9, R11 ;  /* 0x000000090c0c7223 */ /* 0x002fc6000000000b */
[----:B------:R-:W1:Y:S01]  /*03f0*/  LDS R9, [R22+0x380] ;  /* 0x0003800016097984 */ /* 0x000e620000000800 */
[----:B0-----:R-:W-:-:S03]  /*0400*/  FFMA R13, R27, R13, R12 ;  /* 0x0000000d1b0d7223 */ /* 0x001fc6000000000c */
[----:B------:R-:W-:Y:S01]  /*0410*/  LDS R12, [R22+0x400] ;  /* 0x00040000160c7984 */ /* 0x000fe20000000800 */
[----:B--2---:R-:W-:-:S03]  /*0420*/  FFMA R8, R8, R14, R13 ;  /* 0x0000000e08087223 */ /* 0x004fc6000000000d */
[----:B------:R-:W-:Y:S01]  /*0430*/  LDS R27, [R22+0x480] ;  /* 0x00048000161b7984 */ /* 0x000fe20000000800 */
[----:B-1----:R-:W-:-:S03]  /*0440*/  FFMA R15, R9, R15, R8 ;  /* 0x0000000f090f7223 */ /* 0x002fc60000000008 */
[----:B------:R-:W0:Y:S04]  /*0450*/  LDS.128 R8, [R24+0x20] ;  /* 0x0000200018087984 */ /* 0x000e280000000c00 */
[----:B------:R-:W1:Y:S01]  /*0460*/  LDS R13, [R22+0x500] ;  /* 0x00050000160d7984 */ /* 0x000e620000000800 */
[----:B0-----:R-:W-:-:S03]  /*0470*/  FFMA R12, R8, R12, R15 ;  /* 0x0000000c080c7223 */ /* 0x001fc6000000000f */
[----:B------:R-:W0:Y:S01]  /*0480*/  LDS R8, [R22+0x580] ;  /* 0x0005800016087984 */ /* 0x000e220000000800 */
[----:B------:R-:W-:-:S03]  /*0490*/  FFMA R12, R27, R9, R12 ;  /* 0x000000091b0c7223 */ /* 0x000fc6000000000c */
[----:B------:R-:W-:Y:S01]  /*04a0*/  LDS R9, [R22+0x600] ;  /* 0x0006000016097984 */ /* 0x000fe20000000800 */
[----:B-1----:R-:W-:-:S03]  /*04b0*/  FFMA R27, R13, R10, R12 ;  /* 0x0000000a0d1b7223 */ /* 0x002fc6000000000c */
        /* <DEDUP_REMOVED lines=37> */
[----:B------:R-:W-:Y:S01]  /*0710*/  IADD3 R20, PT, PT, R20, 0x1, RZ ;  /* 0x0000000114147810 */ /* 0x000fe20007ffe0ff */
[----:B0-----:R-:W-:Y:S02]  /*0720*/  FFMA R11, R8, R11, R27 ;  /* 0x0000000b080b7223 */ /* 0x001fe4000000001b */
[----:B------:R-:W0:Y:S04]  /*0730*/  LDS R27, [R22+0xe80] ;  /* 0x000e8000161b7984 */ /* 0x000e280000000800 */
[----:B------:R-:W2:Y:S01]  /*0740*/  LDS R8, [R22+0xf00] ;  /* 0x000f000016087984 */ /* 0x000ea20000000800 */
[----:B-1----:R-:W-:-:S03]  /*0750*/  FFMA R12, R12, R9, R11 ;  /* 0x000000090c0c7223 */ /* 0x002fc6000000000b */
[----:B------:R-:W1:Y:S01]  /*0760*/  LDS R9, [R22+0xf80] ;  /* 0x000f800016097984 */ /* 0x000e620000000800 */
[----:B------:R-:W-:Y:S01]  /*0770*/  BAR.SYNC.DEFER_BLOCKING 0x0 ;  /* 0x0000000000007b1d */ /* 0x000fe20000010000 */
[----:B------:R-:W-:Y:S02]  /*0780*/  ISETP.NE.AND P0, PT, R20, RZ, PT ;  /* 0x000000ff1400720c */ /* 0x000fe40003f05270 */
[----:B------:R-:W-:Y:S02]  /*0790*/  IADD3 R16, PT, PT, R16, 0x20, RZ ;  /* 0x0000002010107810 */ /* 0x000fe40007ffe0ff */
[----:B------:R-:W-:Y:S02]  /*07a0*/  IADD3 R17, PT, PT, R17, 0x20, RZ ;  /* 0x0000002011117810 */ /* 0x000fe40007ffe0ff */
[----:B------:R-:W-:Y:S02]  /*07b0*/  IADD3 R18, PT, PT, R18, 0x20, RZ ;  /* 0x0000002012127810 */ /* 0x000fe40007ffe0ff */
[----:B------:R-:W-:Y:S01]  /*07c0*/  LEA R19, R2, R19, 0x5 ;  /* 0x0000001302137211 */ /* 0x000fe200078e28ff */
[----:B0-----:R-:W-:-:S04]  /*07d0*/  FFMA R13, R27, R13, R12 ;  /* 0x0000000d1b0d7223 */ /* 0x001fc8000000000c */
[----:B--2---:R-:W-:-:S04]  /*07e0*/  FFMA R8, R8, R14, R13 ;  /* 0x0000000e08087223 */ /* 0x004fc8000000000d */
[----:B-1----:R-:W-:Y:S01]  /*07f0*/  FFMA R15, R9, R15, R8 ;  /* 0x0000000f090f7223 */ /* 0x002fe20000000008 */
[----:B------:R-:W-:Y:S06]  /*0800*/  @P0 BRA `(.L_x_1) ;  /* 0xfffffff800800947 */ /* 0x000fec000383ffff */
.L_x_0:
[----:B------:R-:W-:-:S13]  /*0810*/  ISETP.GE.AND P0, PT, R7, R2, PT ;  /* 0x000000020700720c */ /* 0x000fda0003f06270 */
[----:B------:R-:W-:Y:S05]  /*0820*/  @P0 EXIT ;  /* 0x000000000000094d */ /* 0x000fea0003800000 */
[----:B------:R-:W0:Y:S01]  /*0830*/  LDCU UR4, c[0x0][0x364] ;  /* 0x00006c80ff0477ac */ /* 0x000e220008000800 */
[----:B------:R-:W1:Y:S01]  /*0840*/  LDC.64 R8, c[0x0][0x390] ;  /* 0x0000e400ff087b82 */ /* 0x000e620000000a00 */
[----:B------:R-:W2:Y:S01]  /*0850*/  LDCU UR5, c[0x0][0x360] ;  /* 0x00006c00ff0577ac */ /* 0x000ea20008000800 */
[----:B0-----:R-:W-:Y:S02]  /*0860*/  IMAD R5, R6, UR4, R5 ;  /* 0x0000000406057c24 */ /* 0x001fe4000f8e0205 */
[----:B--2---:R-:W-:-:S04]  /*0870*/  IMAD R0, R0, UR5, R3 ;  /* 0x0000000500007c24 */ /* 0x004fc8000f8e0203 */
[----:B------:R-:W-:-:S04]  /*0880*/  IMAD R3, R5, R2, R0 ;  /* 0x0000000205037224 */ /* 0x000fc800078e0200 */
[----:B-1----:R-:W-:-:S05]  /*0890*/  IMAD.WIDE.U32 R2, R3, 0x4, R8 ;  /* 0x0000000403027825 */ /* 0x002fca00078e0008 */
[----:B------:R-:W-:Y:S01]  /*08a0*/  STG.E desc[UR8][R2.64], R15 ;  /* 0x0000000f02007986 */ /* 0x000fe2000c101908 */
[----:B------:R-:W-:Y:S05]  /*08b0*/  EXIT ;  /* 0x000000000000794d */ /* 0x000fea0003800000 */
.L_x_2:
[----:B------:R-:W-:-:S00]  /*08c0*/  BRA `(.L_x_2) ;  /* 0xfffffffc00fc7947 */ /* 0x000fc0000383ffff */
[----:B------:R-:W-:-:S00]  /*08d0*/  NOP ;  /* 0x0000000000007918 */ /* 0x000fc00000000000 */
        /* <DEDUP_REMOVED lines=10> */
.L_x_8:


//--------------------- .text._Z10cudaKernelPfS_S_i --------------------------
	.section	.text._Z10cudaKernelPfS_S_i,"ax",@progbits
	.align	128
        .global         _Z10cudaKernelPfS_S_i
        .type           _Z10cudaKernelPfS_S_i,@function
        .size           _Z10cudaKernelPfS_S_i,(.L_x_9 - _Z10cudaKernelPfS_S_i)
        .other          _Z10cudaKernelPfS_S_i,@"STO_CUDA_ENTRY STV_DEFAULT"
_Z10cudaKernelPfS_S_i:
.text._Z10cudaKernelPfS_S_i:
[----:B------:R-:W-:Y:S01]  /*0000*/  LDC R1, c[0x0][0x37c] ;  /* 0x0000df00ff017b82 */ /* 0x000fe20000000800 */
[----:B------:R-:W0:Y:S01]  /*0010*/  S2R R0, SR_TID.X ;  /* 0x0000000000007919 */ /* 0x000e220000002100 */
[----:B------:R-:W0:Y:S01]  /*0020*/  LDCU UR4, c[0x0][0x360] ;  /* 0x00006c00ff0477ac */ /* 0x000e220008000800 */
[----:B------:R-:W0:Y:S01]  /*0030*/  S2R R3, SR_CTAID.X ;  /* 0x0000000000037919 */ /* 0x000e220000002500 */
[----:B------:R-:W1:Y:S01]  /*0040*/  LDCU UR5, c[0x0][0x364] ;  /* 0x00006c80ff0577ac */ /* 0x000e620008000800 */
[----:B------:R-:W1:Y:S01]  /*0050*/  S2R R13, SR_TID.Y ;  /* 0x00000000000d7919 */ /* 0x000e620000002200 */
[----:B------:R-:W2:Y:S01]  /*0060*/  LDCU UR18, c[0x0][0x398] ;  /* 0x00007300ff1277ac */ /* 0x000ea20008000800 */
[----:B------:R-:W1:Y:S01]  /*0070*/  S2R R2, SR_CTAID.Y ;  /* 0x0000000000027919 */ /* 0x000e620000002600 */
[----:B0-----:R-:W-:Y:S02]  /*0080*/  IMAD R0, R3, UR4, R0 ;  /* 0x0000000403007c24 */ /* 0x001fe4000f8e0200 */
[----:B-1----:R-:W-:-:S05]  /*0090*/  IMAD R13, R2, UR5, R13 ;  /* 0x00000005020d7c24 */ /* 0x002fca000f8e020d */
[----:B------:R-:W-:-:S04]  /*00a0*/  VIMNMX R2, PT, PT, R0, R13, !PT ;  /* 0x0000000d00027248 */ /* 0x000fc80007fe0100 */
[----:B--2---:R-:W-:-:S13]  /*00b0*/  ISETP.GE.AND P0, PT, R2, UR18, PT ;  /* 0x0000001202007c0c */ /* 0x004fda000bf06270 */
[----:B------:R-:W-:Y:S05]  /*00c0*/  @!P0 EXIT ;  /* 0x000000000000894d */ /* 0x000fea0003800000 */
[----:B------:R-:W-:Y:S01]  /*00d0*/  UISETP.GE.AND UP0, UPT, UR18, 0x1, UPT ;  /* 0x000000011200788c */ /* 0x000fe2000bf06270 */
[----:B------:R-:W-:Y:S01]  /*00e0*/  HFMA2 R12, -RZ, RZ, 0, 0 ;  /* 0x00000000ff0c7431 */ /* 0x000fe200000001ff */
[----:B------:R-:W0:Y:S07]  /*00f0*/  LDCU.64 UR16, c[0x0][0x358] ;  /* 0x00006b00ff1077ac */ /* 0x000e2e0008000a00 */
[----:B------:R-:W-:Y:S05]  /*0100*/  BRA.U !UP0, `(.L_x_3) ;  /* 0x0000000908647547 */ /* 0x000fea000b800000 */
[----:B------:R-:W-:Y:S02]  /*0110*/  UISETP.GE.U32.AND UP1, UPT, UR18, 0x8, UPT ;  /* 0x000000081200788c */ /* 0x000fe4000bf26070 */
[----:B------:R-:W-:Y:S01]  /*0120*/  IMAD R5, R13, UR18, RZ ;  /* 0x000000120d057c24 */ /* 0x000fe2000f8e02ff */
[----:B------:R-:W-:Y:S01]  /*0130*/  ULOP3.LUT UR19, UR18, 0x7, URZ, 0xc0, !UPT ;  /* 0x0000000712137892 */ /* 0x000fe2000f8ec0ff */
[----:B------:R-:W-:Y:S01]  /*0140*/  MOV R12, RZ ;  /* 0x000000ff000c7202 */ /* 0x000fe20000000f00 */
[----:B------:R-:W-:Y:S02]  /*0150*/  UMOV UR4, URZ ;  /* 0x000000ff00047c82 */ /* 0x000fe40008000000 */
[----:B------:R-:W-:Y:S02]  /*0160*/  UISETP.NE.AND UP0, UPT, UR19, URZ, UPT ;  /* 0x000000ff1300728c */ /* 0x000fe4000bf05270 */
[----:B------:R-:W-:Y:S09]  /*0170*/  BRA.U !UP1, `(.L_x_4) ;  /* 0x0000000509087547 */ /* 0x000ff2000b800000 */
[----:B------:R-:W1:Y:S01]  /*0180*/  LDCU.128 UR20, c[0x0][0x380] ;  /* 0x00007000ff1477ac */ /* 0x000e620008000c00 */
[----:B------:R-:W-:Y:S02]  /*0190*/  MOV R12, RZ ;  /* 0x000000ff000c7202 */ /* 0x000fe40000000f00 */
[----:B------:R-:W-:Y:S01]  /*01a0*/  MOV R14, R0 ;  /* 0x00000000000e7202 */ /* 0x000fe20000000f00 */
[----:B------:R-:W-:-:S04]  /*01b0*/  ULOP3.LUT UR4, UR18, 0x7ffffff8, URZ, 0xc0, !UPT ;  /* 0x7ffffff812047892 */ /* 0x000fc8000f8ec0ff */
[----:B------:R-:W-:Y:S01]  /*01c0*/  UIADD3 UR5, UPT, UPT, -UR4, URZ, URZ ;  /* 0x000000ff04057290 */ /* 0x000fe2000fffe1ff */
[----:B-1----:R-:W-:Y:S01]  /*01d0*/  MOV R2, UR20 ;  /* 0x0000001400027c02 */ /* 0x002fe20008000f00 */
[----:B------:R-:W-:Y:S01]  /*01e0*/  UIMAD.WIDE.U32 UR6, UR18, 0xc, UR22 ;  /* 0x0000000c120678a5 */ /* 0x000fe2000f8e0016 */
[----:B------:R-:W-:Y:S01]  /*01f0*/  MOV R3, UR21 ;  /* 0x0000001500037c02 */ /* 0x000fe20008000f00 */
[----:B------:R-:W-:Y:S02]  /*0200*/  UIMAD.WIDE.U32 UR8, UR18, 0x10, UR22 ;  /* 0x00000010120878a5 */ /* 0x000fe4000f8e0016 */
[----:B------:R-:W-:Y:S01]  /*0210*/  UIMAD.WIDE.U32 UR10, UR18, 0x14, UR22 ;  /* 0x00000014120a78a5 */ /* 0x000fe2000f8e0016 */
[----:B------:R-:W-:Y:S01]  /*0220*/  IMAD.WIDE.U32 R2, R5, 0x4, R2 ;  /* 0x0000000405027825 */ /* 0x000fe200078e0002 */
[----:B------:R-:W-:Y:S02]  /*0230*/  UIMAD.WIDE.U32 UR12, UR18, 0x18, UR22 ;  /* 0x00000018120c78a5 */ /* 0x000fe4000f8e0016 */
[----:B------:R-:W-:Y:S01]  /*0240*/  UIMAD.WIDE.U32 UR14, UR18, 0x1c, UR22 ;  /* 0x0000001c120e78a5 */ /* 0x000fe2000f8e0016 */
[----:B------:R-:W-:-:S04]  /*0250*/  IADD3 R2, P0, PT, R2, 0x10, RZ ;  /* 0x0000001002027810 */ /* 0x000fc80007f1e0ff */
[----:B------:R-:W-:-:S09]  /*0260*/  IADD3.X R3, PT, PT, RZ, R3, RZ, P0, !PT ;  /* 0x00000003ff037210 */ /* 0x000fd200007fe4ff */
.L_x_5:
[----:B------:R-:W-:Y:S01]  /*0270*/  HFMA2 R23, -RZ, RZ, 0, 2.384185791015625e-07 ;  /* 0x00000004ff177431 */ /* 0x000fe200000001ff */
[----:B------:R-:W-:Y:S01]  /*0280*/  UIMAD.WIDE.U32 UR24, UR18, 0x4, UR22 ;  /* 0x00000004121878a5 */ /* 0x000fe2000f8e0016 */
[----:B0-----:R-:W2:Y:S01]  /*0290*/  LDG.E R21, desc[UR16][R2.64+-0x10] ;  /* 0xfffff01002157981 */ /* 0x001ea2000c1e1900 */
[----:B------:R-:W-:Y:S01]  /*02a0*/  UIMAD.WIDE.U32 UR20, UR18, 0x8, UR22 ;  /* 0x00000008121478a5 */ /* 0x000fe2000f8e0016 */
[----:B------:R-:W-:Y:S01]  /*02b0*/  HFMA2 R5, -RZ, RZ, 0, 2.384185791015625e-07 ;  /* 0x00000004ff057431 */ /* 0x000fe200000001ff */
[----:B------:R-:W-:Y:S01]  /*02c0*/  MOV R11, 0x4 ;  /* 0x00000004000b7802 */ /* 0x000fe20000000f00 */
[----:B------:R-:W3:Y:S01]  /*02d0*/  LDG.E R19, desc[UR16][R2.64+-0xc] ;  /* 0xfffff41002137981 */ /* 0x000ee2000c1e1900 */
[----:B------:R-:W-:Y:S01]  /*02e0*/  MOV R8, UR24 ;  /* 0x0000001800087c02 */ /* 0x000fe20008000f00 */
[----:B------:R-:W-:Y:S01]  /*02f0*/  IMAD.U32 R9, RZ, RZ, UR25 ;  /* 0x00000019ff097e24 */ /* 0x000fe2000f8e00ff */
[----:B------:R-:W-:Y:S01]  /*0300*/  MOV R24, UR20 ;  /* 0x0000001400187c02 */ /* 0x000fe20008000f00 */
[C---:B------:R-:W-:Y:S01]  /*0310*/  IMAD.WIDE R22, R14.reuse, R23, UR22 ;  /* 0x000000160e167e25 */ /* 0x040fe2000f8e0217 */
[----:B------:R-:W-:Y:S01]  /*0320*/  MOV R25, UR21 ;  /* 0x0000001500197c02 */ /* 0x000fe20008000f00 */
[----:B------:R-:W4:Y:S02]  /*0330*/  LDG.E R17, desc[UR16][R2.64+-0x8] ;  /* 0xfffff81002117981 */ /* 0x000f24000c1e1900 */
[----:B------:R-:W-:-:S02]  /*0340*/  IMAD.WIDE R8, R14, 0x4, R8 ;  /* 0x000000040e087825 */ /* 0x000fc400078e0208 */
[----:B------:R-:W2:Y:S02]  /*0350*/  LDG.E R22, desc[UR16][R22.64] ;  /* 0x0000001016167981 */ /* 0x000ea4000c1e1900 */
[C---:B------:R-:W-:Y:S02]  /*0360*/  IMAD.WIDE R24, R14.reuse, 0x4, R24 ;  /* 0x000000040e187825 */ /* 0x040fe400078e0218 */
[----:B------:R0:W3:Y:S02]  /*0370*/  LDG.E R20, desc[UR16][R8.64] ;  /* 0x0000001008147981 */ /* 0x0000e4000c1e1900 */
[C---:B------:R-:W-:Y:S01]  /*0380*/  IMAD.WIDE R10, R14.reuse, R11, UR6 ;  /* 0x000000060e0a7e25 */ /* 0x040fe2000f8e020b */
[----:B------:R-:W-:Y:S01]  /*0390*/  MOV R7, 0x4 ;  /* 0x0000000400077802 */ /* 0x000fe20000000f00 */
[----:B------:R-:W4:Y:S02]  /*03a0*/  LDG.E R18, desc[UR16][R24.64] ;  /* 0x0000001018127981 */ /* 0x000f24000c1e1900 */
[----:B------:R-:W-:-:S02]  /*03b0*/  IMAD.WIDE R4, R14, R5, UR8 ;  /* 0x000000080e047e25 */ /* 0x000fc4000f8e0205 */
[----:B------:R1:W5:Y:S02]  /*03c0*/  LDG.E R16, desc[UR16][R10.64] ;  /* 0x000000100a107981 */ /* 0x000364000c1e1900 */
[----:B0-----:R-:W-:Y:S02]  /*03d0*/  HFMA2 R9, -RZ, RZ, 0, 2.384185791015625e-07 ;  /* 0x00000004ff097431 */ /* 0x001fe400000001ff */
[----:B------:R-:W5:Y:S01]  /*03e0*/  LDG.E R15, desc[UR16][R2.64+-0x4] ;  /* 0xfffffc10020f7981 */ /* 0x000f62000c1e1900 */
[----:B------:R-:W-:-:S03]  /*03f0*/  IMAD.WIDE R6, R14, R7, UR10 ;  /* 0x0000000a0e067e25 */ /* 0x000fc6000f8e0207 */
[----:B------:R0:W5:Y:S01]  /*0400*/  LDG.E R4, desc[UR16][R4.64] ;  /* 0x0000001004047981 */ /* 0x000162000c1e1900 */
[----:B------:R-:W-:-:S03]  /*0410*/  IMAD.MOV.U32 R27, RZ, RZ, 0x4 ;  /* 0x00000004ff1b7424 */ /* 0x000fc600078e00ff */
[----:B------:R-:W5:Y:S01]  /*0420*/  LDG.E R23, desc[UR16][R2.64] ;  /* 0x0000001002177981 */ /* 0x000f62000c1e1900 */
[----:B------:R-:W-:-:S03]  /*0430*/  IMAD.WIDE R8, R14, R9, UR12 ;  /* 0x0000000c0e087e25 */ /* 0x000fc6000f8e0209 */
[----:B------:R-:W5:Y:S01]  /*0440*/  LDG.E R7, desc[UR16][R6.64] ;  /* 0x0000001006077981 */ /* 0x000f62000c1e1900 */
[----:B-1----:R-:W-:-:S03]  /*0450*/  IMAD.WIDE R10, R14, R27, UR14 ;  /* 0x0000000e0e0a7e25 */ /* 0x002fc6000f8e021b */
[----:B------:R-:W5:Y:S04]  /*0460*/  LDG.E R24, desc[UR16][R2.64+0x4] ;  /* 0x0000041002187981 */ /* 0x000f68000c1e1900 */
[----:B------:R-:W5:Y:S04]  /*0470*/  LDG.E R8, desc[UR16][R8.64] ;  /* 0x0000001008087981 */ /* 0x000f68000c1e1900 */
[----:B------:R-:W5:Y:S04]  /*0480*/  LDG.E R25, desc[UR16][R2.64+0x8] ;  /* 0x0000081002197981 */ /* 0x000f68000c1e1900 */
[----:B------:R-:W5:Y:S04]  /*0490*/  LDG.E R10, desc[UR16][R10.64] ;  /* 0x000000100a0a7981 */ /* 0x000f68000c1e1900 */
[----:B------:R1:W5:Y:S01]  /*04a0*/  LDG.E R27, desc[UR16][R2.64+0xc] ;  /* 0x00000c10021b7981 */ /* 0x000362000c1e1900 */
[----:B------:R-:W-:-:S04]  /*04b0*/  UIADD3 UR5, UPT, UPT, UR5, 0x8, URZ ;  /* 0x0000000805057890 */ /* 0x000fc8000fffe0ff */
[----:B------:R-:W-:Y:S01]  /*04c0*/  UISETP.NE.AND UP1, UPT, UR5, URZ, UPT ;  /* 0x000000ff0500728c */ /* 0x000fe2000bf25270 */
[----:B0-----:R-:W-:Y:S02]  /*04d0*/  MOV R5, UR18 ;  /* 0x0000001200057c02 */ /* 0x001fe40008000f00 */
[----:B-1----:R-:W-:Y:S02]  /*04e0*/  IADD3 R2, P0, PT, R2, 0x20, RZ ;  /* 0x0000002002027810 */ /* 0x002fe40007f1e0ff */
[----:B------:R-:W-:Y:S02]  /*04f0*/  LEA R14, R5, R14, 0x3 ;  /* 0x0000000e050e7211 */ /* 0x000fe400078e18ff */
[----:B------:R-:W-:Y:S01]  /*0500*/  IADD3.X R3, PT, PT, RZ, R3, RZ, P0, !PT ;  /* 0x00000003ff037210 */ /* 0x000fe200007fe4ff */
[----:B--2---:R-:W-:-:S04]  /*0510*/  FFMA R22, R21, R22, R12 ;  /* 0x0000001615167223 */ /* 0x004fc8000000000c */
[----:B---3--:R-:W-:-:S04]  /*0520*/  FFMA R20, R19, R20, R22 ;  /* 0x0000001413147223 */ /* 0x008fc80000000016 */
[----:B----4-:R-:W-:-:S04]  /*0530*/  FFMA R18, R17, R18, R20 ;  /* 0x0000001211127223 */ /* 0x010fc80000000014 */
[----:B-----5:R-:W-:-:S04]  /*0540*/  FFMA R16, R15, R16, R18 ;  /* 0x000000100f107223 */ /* 0x020fc80000000012 */
[----:B------:R-:W-:-:S04]  /*0550*/  FFMA R23, R23, R4, R16 ;  /* 0x0000000417177223 */ /* 0x000fc80000000010 */
[----:B------:R-:W-:-:S04]  /*0560*/  FFMA R24, R24, R7, R23 ;  /* 0x0000000718187223 */ /* 0x000fc80000000017 */
[----:B------:R-:W-:-:S04]  /*0570*/  FFMA R8, R25, R8, R24 ;  /* 0x0000000819087223 */ /* 0x000fc80000000018 */
[----:B------:R-:W-:Y:S01]  /*0580*/  FFMA R12, R27, R10, R8 ;  /* 0x0000000a1b0c7223 */ /* 0x000fe20000000008 */
[----:B------:R-:W-:Y:S06]  /*0590*/  BRA.U UP1, `(.L_x_5) ;  /* 0xfffffffd01347547 */ /* 0x000fec000b83ffff */
.L_x_4:
[----:B------:R-:W-:Y:S05]  /*05a0*/  BRA.U !UP0, `(.L_x_3) ;  /* 0x00000005083c7547 */ /* 0x000fea000b800000 */
[----:B------:R-:W-:Y:S01]  /*05b0*/  UISETP.GE.U32.AND UP0, UPT, UR19, 0x4, UPT ;  /* 0x000000041300788c */ /* 0x000fe2000bf06070 */
[----:B------:R-:W-:Y:S01]  /*05c0*/  IMAD R2, R13, UR18, RZ ;  /* 0x000000120d027c24 */ /* 0x000fe2000f8e02ff */
[----:B------:R-:W-:-:S04]  /*05d0*/  ULOP3.LUT UR5, UR18, 0x3, URZ, 0xc0, !UPT ;  /* 0x0000000312057892 */ /* 0x000fc8000f8ec0ff */
[----:B------:R-:W-:-:S03]  /*05e0*/  UISETP.NE.AND UP1, UPT, UR5, URZ, UPT ;  /* 0x000000ff0500728c */ /* 0x000fc6000bf25270 */
[----:B------:R-:W-:Y:S08]  /*05f0*/  BRA.U !UP0, `(.L_x_6) ;  /* 0x00000001087c7547 */ /* 0x000ff0000b800000 */
[----:B------:R-:W1:Y:S01]  /*0600*/  LDC.64 R6, c[0x0][0x388] ;  /* 0x0000e200ff067b82 */ /* 0x000e620000000a00 */
[----:B------:R-:W2:Y:S01]  /*0610*/  LDCU.64 UR6, c[0x0][0x380] ;  /* 0x00007000ff0677ac */ /* 0x000ea20008000a00 */
[----:B------:R-:W-:Y:S01]  /*0620*/  MOV R5, UR4 ;  /* 0x0000000400057c02 */ /* 0x000fe20008000f00 */
[----:B------:R-:W-:Y:S01]  /*0630*/  IMAD.U32 R15, RZ, RZ, UR18 ;  /* 0x00000012ff0f7e24 */ /* 0x000fe2000f8e00ff */
[C---:B------:R-:W-:Y:S02]  /*0640*/  IADD3 R3, PT, PT, R2.reuse, UR4, RZ ;  /* 0x0000000402037c10 */ /* 0x040fe4000fffe0ff */
[----:B------:R-:W-:Y:S01]  /*0650*/  MOV R11, UR18 ;  /* 0x00000012000b7c02 */ /* 0x000fe20008000f00 */
[----:B------:R-:W-:Y:S01]  /*0660*/  IMAD R5, R5, UR18, R0 ;  /* 0x0000001205057c24 */ /* 0x000fe2000f8e0200 */
[----:B------:R-:W3:Y:S01]  /*0670*/  LDC.64 R8, c[0x0][0x380] ;  /* 0x0000e000ff087b82 */ /* 0x000ee20000000a00 */
[----:B------:R-:W-:Y:S02]  /*0680*/  IADD3 R14, P0, PT, R2, UR4, RZ ;  /* 0x00000004020e7c10 */ /* 0x000fe4000ff1e0ff */
[----:B------:R-:W-:Y:S01]  /*0690*/  MOV R17, UR18 ;  /* 0x0000001200117c02 */ /* 0x000fe20008000f00 */
[----:B-1----:R-:W-:-:S04]  /*06a0*/  IMAD.WIDE R6, R5, 0x4, R6 ;  /* 0x0000000405067825 */ /* 0x002fc800078e0206 */
[----:B------:R-:W-:Y:S02]  /*06b0*/  IMAD.WIDE.U32 R10, R11, 0x4, R6 ;  /* 0x000000040b0a7825 */ /* 0x000fe400078e0006 */
[----:B0-----:R-:W4:Y:S02]  /*06c0*/  LDG.E R6, desc[UR16][R6.64] ;  /* 0x0000001006067981 */ /* 0x001f24000c1e1900 */
[----:B---3--:R-:W-:Y:S01]  /*06d0*/  IMAD.WIDE.U32 R8, R3, 0x4, R8 ;  /* 0x0000000403087825 */ /* 0x008fe200078e0008 */
[----:B------:R-:W-:Y:S02]  /*06e0*/  IADD3.X R3, PT, PT, RZ, RZ, RZ, P0, !PT ;  /* 0x000000ffff037210 */ /* 0x000fe400007fe4ff */
[----:B--2---:R-:W-:-:S03]  /*06f0*/  LEA R4, P0, R14, UR6, 0x2 ;  /* 0x000000060e047c11 */ /* 0x004fc6000f8010ff */
[----:B------:R-:W4:Y:S01]  /*0700*/  LDG.E R9, desc[UR16][R8.64] ;  /* 0x0000001008097981 */ /* 0x000f22000c1e1900 */
[----:B------:R-:W-:Y:S01]  /*0710*/  LEA.HI.X R5, R14, UR7, R3, 0x2, P0 ;  /* 0x000000070e057c11 */ /* 0x000fe200080f1403 */
[----:B------:R-:W-:Y:S02]  /*0720*/  IMAD.WIDE.U32 R14, R15, 0x4, R10 ;  /* 0x000000040f0e7825 */ /* 0x000fe400078e000a */
[----:B------:R-:W2:Y:S04]  /*0730*/  LDG.E R3, desc[UR16][R10.64] ;  /* 0x000000100a037981 */ /* 0x000ea8000c1e1900 */
[----:B------:R-:W2:Y:S01]  /*0740*/  LDG.E R18, desc[UR16][R4.64+0x4] ;  /* 0x0000041004127981 */ /* 0x000ea2000c1e1900 */
[----:B------:R-:W-:-:S03]  /*0750*/  IMAD.WIDE.U32 R16, R17, 0x4, R14 ;  /* 0x0000000411107825 */ /* 0x000fc600078e000e */
[----:B------:R-:W3:Y:S04]  /*0760*/  LDG.E R19, desc[UR16][R14.64] ;  /* 0x000000100e137981 */ /* 0x000ee8000c1e1900 */
[----:B------:R-:W3:Y:S04]  /*0770*/  LDG.E R20, desc[UR16][R4.64+0x8] ;  /* 0x0000081004147981 */ /* 0x000ee8000c1e1900 */
[----:B------:R-:W5:Y:S04]  /*0780*/  LDG.E R22, desc[UR16][R4.64+0xc] ;  /* 0x00000c1004167981 */ /* 0x000f68000c1e1900 */
[----:B------:R-:W5:Y:S01]  /*0790*/  LDG.E R16, desc[UR16][R16.64] ;  /* 0x0000001010107981 */ /* 0x000f62000c1e1900 */
[----:B------:R-:W-:Y:S01]  /*07a0*/  UIADD3 UR4, UPT, UPT, UR4, 0x4, URZ ;  /* 0x0000000404047890 */ /* 0x000fe2000fffe0ff */
[----:B----4-:R-:W-:-:S04]  /*07b0*/  FFMA R9, R9, R6, R12 ;  /* 0x0000000609097223 */ /* 0x010fc8000000000c */
[----:B--2---:R-:W-:-:S04]  /*07c0*/  FFMA R3, R18, R3, R9 ;  /* 0x0000000312037223 */ /* 0x004fc80000000009 */
[----:B---3--:R-:W-:-:S04]  /*07d0*/  FFMA R3, R20, R19, R3 ;  /* 0x0000001314037223 */ /* 0x008fc80000000003 */
[----:B-----5:R-:W-:-:S07]  /*07e0*/  FFMA R12, R22, R16, R3 ;  /* 0x00000010160c7223 */ /* 0x020fce0000000003 */
.L_x_6:
[----:B------:R-:W-:Y:S05]  /*07f0*/  BRA.U !UP1, `(.L_x_3) ;  /* 0x0000000109a87547 */ /* 0x000fea000b800000 */
[----:B------:R-:W-:Y:S01]  /*0800*/  UISETP.NE.AND UP0, UPT, UR5, 0x1, UPT ;  /* 0x000000010500788c */ /* 0x000fe2000bf05270 */
[----:B------:R-:W-:Y:S01]  /*0810*/  MOV R9, UR4 ;  /* 0x0000000400097c02 */ /* 0x000fe20008000f00 */
[----:B------:R-:W-:Y:S02]  /*0820*/  ULOP3.LUT UR5, UR18, 0x1, URZ, 0xc0, !UPT ;  /* 0x0000000112057892 */ /* 0x000fe4000f8ec0ff */
[----:B------:R-:W-:Y:S02]  /*0830*/  MOV R17, UR18 ;  /* 0x0000001200117c02 */ /* 0x000fe40008000f00 */
[----:B------:R-:W-:Y:S01]  /*0840*/  UISETP.NE.U32.AND UP1, UPT, UR5, 0x1, UPT ;  /* 0x000000010500788c */ /* 0x000fe2000bf25070 */
[----:B------:R-:W-:-:S04]  /*0850*/  PLOP3.LUT P1, PT, PT, PT, UP0, 0x80, 0x8 ;  /* 0x000000000008781c */ /* 0x000fc80003f2f008 */
[----:B------:R-:W1:Y:S01]  /*0860*/  @UP0 LDCU.128 UR8, c[0x0][0x380] ;  /* 0x00007000ff0807ac */ /* 0x000e620008000c00 */
[----:B------:R-:W-:Y:S01]  /*0870*/  PLOP3.LUT P0, PT, PT, PT, UP1, 0x80, 0x8 ;  /* 0x000000000008781c */ /* 0x000fe20003f0f018 */
[----:B------:R-:W2:Y:S04]  /*0880*/  @UP0 LDCU.64 UR6, c[0x0][0x380] ;  /* 0x00007000ff0607ac */ /* 0x000ea80008000a00 */
[----:B------:R-:W3:Y:S03]  /*0890*/  @!UP1 LDCU.128 UR12, c[0x0][0x380] ;  /* 0x00007000ff0c97ac */ /* 0x000ee60008000c00 */
[C---:B------:R-:W-:Y:S02]  /*08a0*/  @P1 IADD3 R3, PT, PT, R2.reuse, UR4, RZ ;  /* 0x0000000402031c10 */ /* 0x040fe4000fffe0ff */
[----:B------:R-:W-:Y:S01]  /*08b0*/  @P1 IADD3 R5, P2, PT, R2, UR4, RZ ;  /* 0x0000000402051c10 */ /* 0x000fe2000ff5e0ff */
[----:B------:R-:W-:-:S04]  /*08c0*/  @UP0 UIADD3 UR4, UPT, UPT, UR4, 0x2, URZ ;  /* 0x0000000204040890 */ /* 0x000fc8000fffe0ff */
[----:B------:R-:W-:Y:S01]  /*08d0*/  @P1 IMAD.X R8, RZ, RZ, RZ, P2 ;  /* 0x000000ffff081224 */ /* 0x000fe200010e06ff */
[----:B-1----:R-:W-:Y:S02]  /*08e0*/  MOV R14, UR8 ;  /* 0x00000008000e7c02 */ /* 0x002fe40008000f00 */
[----:B------:R-:W-:Y:S02]  /*08f0*/  MOV R15, UR9 ;  /* 0x00000009000f7c02 */ /* 0x000fe40008000f00 */
[----:B------:R-:W-:Y:S02]  /*0900*/  MOV R6, UR10 ;  /* 0x0000000a00067c02 */ /* 0x000fe40008000f00 */
[----:B------:R-:W-:Y:S01]  /*0910*/  MOV R7, UR11 ;  /* 0x0000000b00077c02 */ /* 0x000fe20008000f00 */
[----:B------:R-:W-:Y:S01]  /*0920*/  @P1 IMAD.WIDE.U32 R14, R3, 0x4, R14 ;  /* 0x00000004030e1825 */ /* 0x000fe200078e000e */
[----:B--2---:R-:W-:-:S03]  /*0930*/  @P1 LEA R4, P2, R5, UR6, 0x2 ;  /* 0x0000000605041c11 */ /* 0x004fc6000f8410ff */
[----:B------:R-:W-:Y:S01]  /*0940*/  @P1 IMAD R3, R9, UR18, R0 ;  /* 0x0000001209031c24 */ /* 0x000fe2000f8e0200 */
[----:B------:R-:W-:-:S03]  /*0950*/  MOV R21, UR4 ;  /* 0x0000000400157c02 */ /* 0x000fc60008000f00 */
[----:B------:R-:W-:Y:S01]  /*0960*/  @P1 IMAD.WIDE R6, R3, 0x4, R6 ;  /* 0x0000000403061825 */ /* 0x000fe200078e0206 */
[----:B------:R-:W-:Y:S01]  /*0970*/  @P1 LEA.HI.X R5, R5, UR7, R8, 0x2, P2 ;  /* 0x0000000705051c11 */ /* 0x000fe200090f1408 */
[----:B0-----:R-:W2:Y:S01]  /*0980*/  @P1 LDG.E R3, desc[UR16][R14.64] ;  /* 0x000000100e031981 */ /* 0x001ea2000c1e1900 */
[----:B---3--:R-:W-:Y:S01]  /*0990*/  MOV R8, UR12 ;  /* 0x0000000c00087c02 */ /* 0x008fe20008000f00 */
[----:B------:R-:W-:Y:S01]  /*09a0*/  @!P0 IMAD R21, R21, UR18, R0 ;  /* 0x0000001215158c24 */ /* 0x000fe2000f8e0200 */
[----:B------:R-:W-:Y:S01]  /*09b0*/  MOV R9, UR13 ;  /* 0x0000000d00097c02 */ /* 0x000fe20008000f00 */
[----:B------:R-:W-:Y:S01]  /*09c0*/  @P1 IMAD.WIDE.U32 R16, R17, 0x4, R6 ;  /* 0x0000000411101825 */ /* 0x000fe200078e0006 */
[----:B------:R-:W-:Y:S01]  /*09d0*/  @!P0 IADD3 R19, PT, PT, R2, UR4, RZ ;  /* 0x0000000402138c10 */ /* 0x000fe2000fffe0ff */
[----:B------:R-:W2:Y:S01]  /*09e0*/  @P1 LDG.E R6, desc[UR16][R6.64] ;  /* 0x0000001006061981 */ /* 0x000ea2000c1e1900 */
[----:B------:R-:W-:Y:S02]  /*09f0*/  MOV R10, UR14 ;  /* 0x0000000e000a7c02 */ /* 0x000fe40008000f00 */
[----:B------:R-:W-:Y:S01]  /*0a00*/  MOV R11, UR15 ;  /* 0x0000000f000b7c02 */ /* 0x000fe20008000f00 */
[----:B------:R-:W-:Y:S01]  /*0a10*/  @!P0 IMAD.WIDE.U32 R8, R19, 0x4, R8 ;  /* 0x0000000413088825 */ /* 0x000fe200078e0008 */
[----:B------:R-:W3:Y:S03]  /*0a20*/  @P1 LDG.E R16, desc[UR16][R16.64] ;  /* 0x0000001010101981 */ /* 0x000ee6000c1e1900 */
[----:B------:R-:W-:Y:S01]  /*0a30*/  @!P0 IMAD.WIDE R10, R21, 0x4, R10 ;  /* 0x00000004150a8825 */ /* 0x000fe200078e020a */
[----:B------:R-:W3:Y:S04]  /*0a40*/  @P1 LDG.E R4, desc[UR16][R4.64+0x4] ;  /* 0x0000041004041981 */ /* 0x000ee8000c1e1900 */
[----:B------:R-:W4:Y:S04]  /*0a50*/  @!P0 LDG.E R9, desc[UR16][R8.64] ;  /* 0x0000001008098981 */ /* 0x000f28000c1e1900 */
[----:B------:R-:W4:Y:S01]  /*0a60*/  @!P0 LDG.E R10, desc[UR16][R10.64] ;  /* 0x000000100a0a8981 */ /* 0x000f22000c1e1900 */
[----:B--2---:R-:W-:-:S04]  /*0a70*/  @P1 FFMA R3, R3, R6, R12 ;  /* 0x0000000603031223 */ /* 0x004fc8000000000c */
[----:B---3--:R-:W-:-:S04]  /*0a80*/  @P1 FFMA R12, R4, R16, R3 ;  /* 0x00000010040c1223 */ /* 0x008fc80000000003 */
[----:B----4-:R-:W-:-:S07]  /*0a90*/  @!P0 FFMA R12, R9, R10, R12 ;  /* 0x0000000a090c8223 */ /* 0x010fce000000000c */
.L_x_3:
[----:B------:R-:W1:Y:S01]  /*0aa0*/  LDC.64 R2, c[0x0][0x390] ;  /* 0x0000e400ff027b82 */ /* 0x000e620000000a00 */
[----:B------:R-:W-:-:S04]  /*0ab0*/  IMAD R13, R13, UR18, R0 ;  /* 0x000000120d0d7c24 */ /* 0x000fc8000f8e0200 */
[----:B-1----:R-:W-:-:S05]  /*0ac0*/  IMAD.WIDE R2, R13, 0x4, R2 ;  /* 0x000000040d027825 */ /* 0x002fca00078e0202 */
[----:B0-----:R-:W-:Y:S01]  /*0ad0*/  STG.E desc[UR16][R2.64], R12 ;  /* 0x0000000c02007986 */ /* 0x001fe2000c101910 */
[----:B------:R-:W-:Y:S05]  /*0ae0*/  EXIT ;  /* 0x000000000000794d */ /* 0x000fea0003800000 */
.L_x_7:
        /* <DEDUP_REMOVED lines=9> */
.L_x_9:


//--------------------- .nv.shared._Z15cudaBlockKernelPfS_S_i --------------------------
	.section	.nv.shared._Z15cudaBlockKernelPfS_S_i,"aw",@nobits
	.sectionflags	@""
	.align	4
.nv.shared._Z15cudaBlockKernelPfS_S_i:
	.zero		9216


//--------------------- .nv.shared.reserved.0     --------------------------
	.section	.nv.shared.reserved.0,"aw",@nobits
	.weak		__nv_reservedSMEM_offset_0_alias
	.size		__nv_reservedSMEM_offset_0_alias, 0, 64
	.other		__nv_reservedSMEM_offset_0_alias,@"STO_CUDA_RESERVED_SHARED STV_DEFAULT"
__nv_reservedSMEM_offset_0_alias:
	.zero		0
	.zero		64


//--------------------- .nv.constant0._Z15cudaBlockKernelPfS_S_i --------------------------
	.section	.nv.constant0._Z15cudaBlockKernelPfS_S_i,"a",@progbits
	.sectionflags	@""
	.align	4
.nv.constant0._Z15cudaBlockKernelPfS_S_i:
	.zero		924


//--------------------- .nv.constant0._Z10cudaKernelPfS_S_i --------------------------
	.section	.nv.constant0._Z10cudaKernelPfS_S_i,"a",@progbits
	.sectionflags	@""
	.align	4
.nv.constant0._Z10cudaKernelPfS_S_i:
	.zero		924


//--------------------- SYMBOLS --------------------------

	.type		.nv.reservedSmem.offset0,@object
	.size		.nv.reservedSmem.offset0,0x4
	.type		.nv.reservedSmem.cap,@object
	.size		.nv.reservedSmem.cap,0x4
